	.headerflags	@"EF_CUDA_TEXMODE_UNIFIED EF_CUDA_64BIT_ADDRESS EF_CUDA_ACCELERATORS EF_CUDA_SM90 EF_CUDA_VIRTUAL_SM(EF_CUDA_SM90)"
	.elftype	@"ET_EXEC"


//--------------------- .nv.info                  --------------------------
	.section	.nv.info,"",@"SHT_CUDA_INFO"
	.align	4


	//----- nvinfo : EIATTR_REGCOUNT
	.align		4
        /*0000*/ 	.byte	0x04, 0x2f
        /*0002*/ 	.short	(.L_2 - .L_1)
	.align		4
.L_1:
        /*0004*/ 	.word	index@(triton_poi_fused_add_convolution_elu_mul_22)
        /*0008*/ 	.word	0x00000020


	//----- nvinfo : EIATTR_MIN_STACK_SIZE
	.align		4
.L_2:
        /*000c*/ 	.byte	0x04, 0x12
        /*000e*/ 	.short	(.L_4 - .L_3)
	.align		4
.L_3:
        /*0010*/ 	.word	index@(triton_poi_fused_add_convolution_elu_mul_22)
        /*0014*/ 	.word	0x00000000


	//----- nvinfo : EIATTR_FRAME_SIZE
	.align		4
.L_4:
        /*0018*/ 	.byte	0x04, 0x11
        /*001a*/ 	.short	(.L_6 - .L_5)
	.align		4
.L_5:
        /*001c*/ 	.word	index@(triton_poi_fused_add_convolution_elu_mul_22)
        /*0020*/ 	.word	0x00000000


	//----- nvinfo : EIATTR_MIN_STACK_SIZE
	.align		4
.L_6:
        /*0024*/ 	.byte	0x04, 0x12
        /*0026*/ 	.short	(.L_8 - .L_7)
	.align		4
.L_7:
        /*0028*/ 	.word	index@(triton_poi_fused_add_convolution_elu_mul_22)
        /*002c*/ 	.word	0x00000000
.L_8:


//--------------------- .nv.info.triton_poi_fused_add_convolution_elu_mul_22 --------------------------
	.section	.nv.info.triton_poi_fused_add_convolution_elu_mul_22,"",@"SHT_CUDA_INFO"
	.sectionflags	@""
	.align	4


	//----- nvinfo : EIATTR_CUDA_API_VERSION
	.align		4
        /*0000*/ 	.byte	0x04, 0x37
        /*0002*/ 	.short	(.L_10 - .L_9)
.L_9:
        /*0004*/ 	.word	0x0000007c


	//----- nvinfo : EIATTR_KPARAM_INFO
	.align		4
.L_10:
        /*0008*/ 	.byte	0x04, 0x17
        /*000a*/ 	.short	(.L_12 - .L_11)
.L_11:
        /*000c*/ 	.word	0x00000000
        /*0010*/ 	.short	0x0005
        /*0012*/ 	.short	0x0028
        /*0014*/ 	.byte	0x00, 0xf0, 0x11, 0x00


	//----- nvinfo : EIATTR_KPARAM_INFO
	.align		4
.L_12:
        /*0018*/ 	.byte	0x04, 0x17
        /*001a*/ 	.short	(.L_14 - .L_13)
.L_13:
        /*001c*/ 	.word	0x00000000
        /*0020*/ 	.short	0x0004
        /*0022*/ 	.short	0x0020
        /*0024*/ 	.byte	0x00, 0xf4, 0x21, 0x00


	//----- nvinfo : EIATTR_KPARAM_INFO
	.align		4
.L_14:
        /*0028*/ 	.byte	0x04, 0x17
        /*002a*/ 	.short	(.L_16 - .L_15)
.L_15:
        /*002c*/ 	.word	0x00000000
        /*0030*/ 	.short	0x0003
        /*0032*/ 	.short	0x0018
        /*0034*/ 	.byte	0x00, 0xf4, 0x21, 0x00


	//----- nvinfo : EIATTR_KPARAM_INFO
	.align		4
.L_16:
        /*0038*/ 	.byte	0x04, 0x17
        /*003a*/ 	.short	(.L_18 - .L_17)
.L_17:
        /*003c*/ 	.word	0x00000000
        /*0040*/ 	.short	0x0002
        /*0042*/ 	.short	0x0010
        /*0044*/ 	.byte	0x00, 0xf4, 0x21, 0x00


	//----- nvinfo : EIATTR_KPARAM_INFO
	.align		4
.L_18:
        /*0048*/ 	.byte	0x04, 0x17
        /*004a*/ 	.short	(.L_20 - .L_19)
.L_19:
        /*004c*/ 	.word	0x00000000
        /*0050*/ 	.short	0x0001
        /*0052*/ 	.short	0x0008
        /*0054*/ 	.byte	0x00, 0xf4, 0x21, 0x00


	//----- nvinfo : EIATTR_KPARAM_INFO
	.align		4
.L_20:
        /*0058*/ 	.byte	0x04, 0x17
        /*005a*/ 	.short	(.L_22 - .L_21)
.L_21:
        /*005c*/ 	.word	0x00000000
        /*0060*/ 	.short	0x0000
        /*0062*/ 	.short	0x0000
        /*0064*/ 	.byte	0x00, 0xf4, 0x21, 0x00


	//----- nvinfo : EIATTR_SPARSE_MMA_MASK
	.align		4
.L_22:
        /*0068*/ 	.byte	0x03, 0x50
        /*006a*/ 	.short	0x0000


	//----- nvinfo : EIATTR_MAXREG_COUNT
	.align		4
        /*006c*/ 	.byte	0x03, 0x1b
        /*006e*/ 	.short	0x00ff


	//----- nvinfo : EIATTR_EXIT_INSTR_OFFSETS
	.align		4
        /*0070*/ 	.byte	0x04, 0x1c
        /*0072*/ 	.short	(.L_24 - .L_23)


	//   ....[0]....
.L_23:
        /*0074*/ 	.word	0x000010d0


	//----- nvinfo : EIATTR_REQNTID
	.align		4
.L_24:
        /*0078*/ 	.byte	0x04, 0x10
        /*007a*/ 	.short	(.L_26 - .L_25)
.L_25:
        /*007c*/ 	.word	0x00000080
        /*0080*/ 	.word	0x00000001
        /*0084*/ 	.word	0x00000001


	//----- nvinfo : EIATTR_CBANK_PARAM_SIZE
	.align		4
.L_26:
        /*0088*/ 	.byte	0x03, 0x19
        /*008a*/ 	.short	0x002c


	//----- nvinfo : EIATTR_PARAM_CBANK
	.align		4
        /*008c*/ 	.byte	0x04, 0x0a
        /*008e*/ 	.short	(.L_28 - .L_27)
	.align		4
.L_27:
        /*0090*/ 	.word	index@(.nv.constant0.triton_poi_fused_add_convolution_elu_mul_22)
        /*0094*/ 	.short	0x0210
        /*0096*/ 	.short	0x002c


	//----- nvinfo : EIATTR_SW_WAR
	.align		4
.L_28:
        /*0098*/ 	.byte	0x04, 0x36
        /*009a*/ 	.short	(.L_30 - .L_29)
.L_29:
        /*009c*/ 	.word	0x00000008
.L_30:


//--------------------- .nv.callgraph             --------------------------
	.section	.nv.callgraph,"",@"SHT_CUDA_CALLGRAPH"
	.align	4
	.sectionentsize	8
	.align		4
        /*0000*/ 	.word	0x00000000
	.align		4
        /*0004*/ 	.word	0xffffffff
	.align		4
        /*0008*/ 	.word	0x00000000
	.align		4
        /*000c*/ 	.word	0xfffffffe
	.align		4
        /*0010*/ 	.word	0x00000000
	.align		4
        /*0014*/ 	.word	0xfffffffd
	.align		4
        /*0018*/ 	.word	0x00000000
	.align		4
        /*001c*/ 	.word	0xfffffffc


//--------------------- .nv.constant4             --------------------------
	.section	.nv.constant4,"a",@progbits
	.align	8
	.align		8
.nv.constant4:
        /*0000*/ 	.dword	_$_str


//--------------------- .text.triton_poi_fused_add_convolution_elu_mul_22 --------------------------
	.section	.text.triton_poi_fused_add_convolution_elu_mul_22,"ax",@progbits
	.align	128
        .global         triton_poi_fused_add_convolution_elu_mul_22
        .type           triton_poi_fused_add_convolution_elu_mul_22,@function
        .size           triton_poi_fused_add_convolution_elu_mul_22,(.L_x_1 - triton_poi_fused_add_convolution_elu_mul_22)
        .other          triton_poi_fused_add_convolution_elu_mul_22,@"STO_CUDA_ENTRY STV_DEFAULT"
triton_poi_fused_add_convolution_elu_mul_22:
.text.triton_poi_fused_add_convolution_elu_mul_22:
[----:B------:R-:W-:Y:S01]  /*0000*/  LDC R1, c[0x0][0x28] ;  /* 0x00000a00ff017b82 */ /* 0x000fe20000000800 */
[----:B------:R-:W1:Y:S07]  /*0010*/  S2R R0, SR_TID.X ;  /* 0x0000000000007919 */ /* 0x000e6e0000002100 */
[----:B------:R-:W2:Y:S01]  /*0020*/  LDC.64 R24, c[0x0][0x210] ;  /* 0x00008400ff187b82 */ /* 0x000ea20000000a00 */
[----:B------:R-:W-:Y:S01]  /*0030*/  ULDC.64 UR4, c[0x0][0x208] ;  /* 0x0000820000047ab9 */ /* 0x000fe20000000a00 */
[----:B------:R-:W3:Y:S06]  /*0040*/  S2R R3, SR_CTAID.X ;  /* 0x0000000000037919 */ /* 0x000eec0000002500 */
[----:B------:R-:W4:Y:S08]  /*0050*/  LDC.64 R26, c[0x0][0x218] ;  /* 0x00008600ff1a7b82 */ /* 0x000f300000000a00 */
[----:B------:R-:W5:Y:S08]  /*0060*/  LDC.64 R6, c[0x0][0x220] ;  /* 0x00008800ff067b82 */ /* 0x000f700000000a00 */
[----:B------:R-:W5:Y:S01]  /*0070*/  LDC.64 R4, c[0x0][0x228] ;  /* 0x00008a00ff047b82 */ /* 0x000f620000000a00 */
[----:B-1----:R-:W-:-:S04]  /*0080*/  SHF.L.U32 R0, R0, 0x2, RZ ;  /* 0x0000000200007819 */ /* 0x002fc800000006ff */
[----:B------:R-:W-:Y:S02]  /*0090*/  LOP3.LUT R0, R0, 0x1fc, RZ, 0xc0, !PT ;  /* 0x000001fc00007812 */ /* 0x000fe400078ec0ff */
[----:B---3--:R-:W-:Y:S02]  /*00a0*/  SHF.R.S32.HI R8, RZ, 0x15, R3 ;  /* 0x00000015ff087819 */ /* 0x008fe40000011403 */
[----:B------:R-:W-:Y:S02]  /*00b0*/  LEA R2, R3, R0, 0xa ;  /* 0x0000000003027211 */ /* 0x000fe400078e50ff */
[----:B------:R-:W-:-:S03]  /*00c0*/  SGXT R3, R8, 0x1 ;  /* 0x000000010803781a */ /* 0x000fc60000000200 */
[----:B--2---:R-:W-:Y:S01]  /*00d0*/  IMAD.WIDE R24, R2, 0x4, R24 ;  /* 0x0000000402187825 */ /* 0x004fe200078e0218 */
[----:B------:R-:W-:-:S04]  /*00e0*/  LEA.HI R3, R3, R2, RZ, 0x7 ;  /* 0x0000000203037211 */ /* 0x000fc800078f38ff */
[----:B------:R-:W-:Y:S01]  /*00f0*/  LOP3.LUT R3, R3, 0xffffff80, RZ, 0xc0, !PT ;  /* 0xffffff8003037812 */ /* 0x000fe200078ec0ff */
[----:B------:R-:W2:Y:S03]  /*0100*/  LDG.E.128 R20, desc[UR4][R24.64] ;  /* 0x0000000418147981 */ /* 0x000ea6000c1e1d00 */
[----:B------:R-:W-:Y:S01]  /*0110*/  IADD3 R3, R2, -R3, RZ ;  /* 0x8000000302037210 */ /* 0x000fe20007ffe0ff */
[----:B------:R-:W3:Y:S04]  /*0120*/  LDG.E.128 R8, desc[UR4][R24.64+0x800] ;  /* 0x0008000418087981 */ /* 0x000ee8000c1e1d00 */
[----:B----4-:R-:W-:-:S04]  /*0130*/  IMAD.WIDE R26, R3, 0x4, R26 ;  /* 0x00000004031a7825 */ /* 0x010fc800078e021a */
[----:B-----5:R-:W-:-:S04]  /*0140*/  IMAD.WIDE R16, R3, 0x4, R6 ;  /* 0x0000000403107825 */ /* 0x020fc800078e0206 */
[----:B0-----:R-:W-:Y:S02]  /*0150*/  IMAD.WIDE R12, R3, 0x4, R4 ;  /* 0x00000004030c7825 */ /* 0x001fe400078e0204 */
[----:B------:R-:W2:Y:S04]  /*0160*/  LDG.E.EL.128 R4, desc[UR4][R26.64] ;  /* 0x000000041a047981 */ /* 0x000ea8000c2e1d00 */
[----:B------:R-:W4:Y:S04]  /*0170*/  LDG.E.EL.128 R16, desc[UR4][R16.64] ;  /* 0x0000000410107981 */ /* 0x000f28000c2e1d00 */
[----:B------:R-:W4:Y:S01]  /*0180*/  LDG.E.EL.128 R12, desc[UR4][R12.64] ;  /* 0x000000040c0c7981 */ /* 0x000f22000c2e1d00 */
[----:B--2---:R-:W-:-:S04]  /*0190*/  FADD R20, R20, R4 ;  /* 0x0000000414147221 */ /* 0x004fc80000000000 */
[----:B----4-:R-:W-:-:S04]  /*01a0*/  FFMA R0, R16, R20, R12 ;  /* 0x0000001410007223 */ /* 0x010fc8000000000c */
[----:B------:R-:W-:-:S04]  /*01b0*/  FMUL R28, R0, 1.4426950216293334961 ;  /* 0x3fb8aa3b001c7820 */ /* 0x000fc80000400000 */
[----:B------:R-:W0:Y:S01]  /*01c0*/  FRND R3, R28 ;  /* 0x0000001c00037307 */ /* 0x000e220000201000 */
[----:B------:R-:W-:-:S05]  /*01d0*/  FADD.FTZ R29, |R0|, -RZ ;  /* 0x800000ff001d7221 */ /* 0x000fca0000010200 */
[----:B------:R-:W-:Y:S01]  /*01e0*/  FSETP.GEU.AND P0, PT, R29, 0.40999999642372131348, PT ;  /* 0x3ed1eb851d00780b */ /* 0x000fe20003f0e000 */
[--C-:B------:R-:W-:Y:S01]  /*01f0*/  FADD R21, R21, R5.reuse ;  /* 0x0000000515157221 */ /* 0x100fe20000000000 */
[----:B---3--:R-:W-:Y:S01]  /*0200*/  FADD R9, R9, R5 ;  /* 0x0000000509097221 */ /* 0x008fe20000000000 */
[----:B------:R-:W-:Y:S01]  /*0210*/  HFMA2.MMA R5, -RZ, RZ, 0.83837890625, -4044 ;  /* 0x3ab5ebe6ff057435 */ /* 0x000fe200000001ff */
[----:B0-----:R-:W-:Y:S01]  /*0220*/  FSEL R3, R3, RZ, P0 ;  /* 0x000000ff03037208 */ /* 0x001fe20000000000 */
[----:B------:R-:W-:-:S04]  /*0230*/  FADD R8, R8, R4 ;  /* 0x0000000408087221 */ /* 0x000fc80000000000 */
[C---:B------:R-:W-:Y:S01]  /*0240*/  FFMA.FTZ R26, -R3.reuse, 0.693145751953125, R0 ;  /* 0x3f317200031a7823 */ /* 0x040fe20000010100 */
[----:B------:R-:W-:-:S03]  /*0250*/  FSETP.NEU.AND P6, PT, R3, 128, PT ;  /* 0x430000000300780b */ /* 0x000fc60003fcd000 */
[C---:B------:R-:W-:Y:S01]  /*0260*/  FFMA.FTZ R4, -R3.reuse, 1.428606765330187045e-06, R26 ;  /* 0x35bfbe8e03047823 */ /* 0x040fe2000001011a */
[----:B------:R-:W-:-:S03]  /*0270*/  FSEL R26, R3, 127, P6 ;  /* 0x42fe0000031a7808 */ /* 0x000fc60003000000 */
[----:B------:R-:W-:-:S03]  /*0280*/  FFMA.FTZ R27, R4, R5, 0.0083824126049876213074 ;  /* 0x3c095663041b7423 */ /* 0x000fc60000010005 */
[----:B------:R-:W0:Y:S01]  /*0290*/  MUFU.EX2 R26, R26 ;  /* 0x0000001a001a7308 */ /* 0x000e220000000800 */
[----:B------:R-:W-:-:S04]  /*02a0*/  FFMA.FTZ R27, R4, R27, 0.041667830199003219604 ;  /* 0x3d2aabe3041b7423 */ /* 0x000fc8000001001b */
[----:B------:R-:W-:Y:S01]  /*02b0*/  FFMA.FTZ R27, R4, R27, 0.16666397452354431152 ;  /* 0x3e2aa9f6041b7423 */ /* 0x000fe2000001001b */
[----:B------:R-:W-:-:S03]  /*02c0*/  FADD R22, R22, R6 ;  /* 0x0000000616167221 */ /* 0x000fc60000000000 */
[----:B------:R-:W-:Y:S01]  /*02d0*/  FFMA.FTZ R27, R4, R27, 0.49999994039535522461 ;  /* 0x3efffffe041b7423 */ /* 0x000fe2000001001b */
[----:B------:R-:W-:-:S03]  /*02e0*/  FADD R23, R23, R7 ;  /* 0x0000000717177221 */ /* 0x000fc60000000000 */
[----:B------:R-:W-:Y:S02]  /*02f0*/  FMUL R27, R4, R27 ;  /* 0x0000001b041b7220 */ /* 0x000fe40000400000 */
[----:B------:R1:W-:Y:S01]  /*0300*/  STG.E.128 desc[UR4][R24.64], R20 ;  /* 0x0000001418007986 */ /* 0x0003e2000c101d04 */
[----:B0-----:R-:W-:Y:S01]  /*0310*/  FADD R29, R26, -1 ;  /* 0xbf8000001a1d7421 */ /* 0x001fe20000000000 */
[----:B------:R-:W-:-:S04]  /*0320*/  FFMA.FTZ R27, R4, R27, R4 ;  /* 0x0000001b041b7223 */ /* 0x000fc80000010004 */
[----:B------:R-:W-:Y:S01]  /*0330*/  FFMA.FTZ R4, R26, R27, R29 ;  /* 0x0000001b1a047223 */ /* 0x000fe2000001001d */
[----:B-1----:R-:W-:-:S04]  /*0340*/  FFMA R21, R17, R21, R13 ;  /* 0x0000001511157223 */ /* 0x002fc8000000000d */
[----:B------:R-:W-:-:S04]  /*0350*/  FMUL R27, R21, 1.4426950216293334961 ;  /* 0x3fb8aa3b151b7820 */ /* 0x000fc80000400000 */
[----:B------:R-:W0:Y:S01]  /*0360*/  FRND R20, R27 ;  /* 0x0000001b00147307 */ /* 0x000e220000201000 */
[----:B------:R-:W-:-:S05]  /*0370*/  FADD.FTZ R28, |R21|, -RZ ;  /* 0x800000ff151c7221 */ /* 0x000fca0000010200 */
[----:B------:R-:W-:Y:S01]  /*0380*/  FSETP.GEU.AND P0, PT, R28, 0.40999999642372131348, PT ;  /* 0x3ed1eb851c00780b */ /* 0x000fe20003f0e000 */
[----:B------:R-:W-:-:S03]  /*0390*/  FADD R10, R10, R6 ;  /* 0x000000060a0a7221 */ /* 0x000fc60000000000 */
[----:B0-----:R-:W-:-:S05]  /*03a0*/  FSEL R20, R20, RZ, P0 ;  /* 0x000000ff14147208 */ /* 0x001fca0000000000 */
[C---:B------:R-:W-:Y:S01]  /*03b0*/  FFMA.FTZ R29, -R20.reuse, 0.693145751953125, R21 ;  /* 0x3f317200141d7823 */ /* 0x040fe20000010115 */
[C---:B------:R-:W-:Y:S01]  /*03c0*/  FSETP.NEU.AND P5, PT, R20.reuse, 128, PT ;  /* 0x430000001400780b */ /* 0x040fe20003fad000 */
[----:B------:R-:W-:Y:S02]  /*03d0*/  FADD R11, R11, R7 ;  /* 0x000000070b0b7221 */ /* 0x000fe40000000000 */
[C---:B------:R-:W-:Y:S01]  /*03e0*/  FFMA.FTZ R6, -R20.reuse, 1.428606765330187045e-06, R29 ;  /* 0x35bfbe8e14067823 */ /* 0x040fe2000001011d */
[----:B------:R-:W-:-:S03]  /*03f0*/  FSEL R7, R20, 127, P5 ;  /* 0x42fe000014077808 */ /* 0x000fc60002800000 */
[----:B------:R-:W-:-:S03]  /*0400*/  FFMA.FTZ R29, R6, R5, 0.0083824126049876213074 ;  /* 0x3c095663061d7423 */ /* 0x000fc60000010005 */
[----:B------:R-:W0:Y:S01]  /*0410*/  MUFU.EX2 R7, R7 ;  /* 0x0000000700077308 */ /* 0x000e220000000800 */
[----:B------:R-:W-:-:S04]  /*0420*/  FFMA.FTZ R29, R6, R29, 0.041667830199003219604 ;  /* 0x3d2aabe3061d7423 */ /* 0x000fc8000001001d */
[----:B------:R-:W-:-:S04]  /*0430*/  FFMA.FTZ R29, R6, R29, 0.16666397452354431152 ;  /* 0x3e2aa9f6061d7423 */ /* 0x000fc8000001001d */
[----:B------:R-:W-:-:S04]  /*0440*/  FFMA.FTZ R29, R6, R29, 0.49999994039535522461 ;  /* 0x3efffffe061d7423 */ /* 0x000fc8000001001d */
[----:B------:R-:W-:Y:S01]  /*0450*/  FMUL R29, R6, R29 ;  /* 0x0000001d061d7220 */ /* 0x000fe20000400000 */
[----:B------:R-:W-:Y:S01]  /*0460*/  FFMA R22, R18, R22, R14 ;  /* 0x0000001612167223 */ /* 0x000fe2000000000e */
[----:B0-----:R-:W-:Y:S02]  /*0470*/  FADD R26, R7, -1 ;  /* 0xbf800000071a7421 */ /* 0x001fe40000000000 */
[----:B------:R-:W-:-:S04]  /*0480*/  FFMA.FTZ R6, R6, R29, R6 ;  /* 0x0000001d06067223 */ /* 0x000fc80000010006 */
[----:B------:R-:W-:Y:S01]  /*0490*/  FFMA.FTZ R6, R7, R6, R26 ;  /* 0x0000000607067223 */ /* 0x000fe2000001001a */
[----:B------:R-:W-:-:S06]  /*04a0*/  FMUL R26, R22, 1.4426950216293334961 ;  /* 0x3fb8aa3b161a7820 */ /* 0x000fcc0000400000 */
[----:B------:R-:W0:Y:S01]  /*04b0*/  FRND R26, R26 ;  /* 0x0000001a001a7307 */ /* 0x000e220000201000 */
[----:B------:R-:W-:-:S05]  /*04c0*/  FADD.FTZ R27, |R22|, -RZ ;  /* 0x800000ff161b7221 */ /* 0x000fca0000010200 */
[----:B------:R-:W-:Y:S01]  /*04d0*/  FSETP.GEU.AND P0, PT, R27, 0.40999999642372131348, PT ;  /* 0x3ed1eb851b00780b */ /* 0x000fe20003f0e000 */
[----:B------:R-:W-:-:S03]  /*04e0*/  FFMA R14, R18, R10, R14 ;  /* 0x0000000a120e7223 */ /* 0x000fc6000000000e */
[----:B0-----:R-:W-:-:S05]  /*04f0*/  FSEL R27, R26, RZ, P0 ;  /* 0x000000ff1a1b7208 */ /* 0x001fca0000000000 */
[C---:B------:R-:W-:Y:S01]  /*0500*/  FFMA.FTZ R28, -R27.reuse, 0.693145751953125, R22 ;  /* 0x3f3172001b1c7823 */ /* 0x040fe20000010116 */
[----:B------:R-:W-:-:S03]  /*0510*/  FSETP.NEU.AND P4, PT, R27, 128, PT ;  /* 0x430000001b00780b */ /* 0x000fc60003f8d000 */
[----:B------:R-:W-:Y:S01]  /*0520*/  FFMA.FTZ R18, -R27, 1.428606765330187045e-06, R28 ;  /* 0x35bfbe8e1b127823 */ /* 0x000fe2000001011c */
[C-C-:B------:R-:W-:Y:S01]  /*0530*/  FFMA R23, R19.reuse, R23, R15.reuse ;  /* 0x0000001713177223 */ /* 0x140fe2000000000f */
[----:B------:R-:W-:Y:S02]  /*0540*/  FFMA R7, R19, R11, R15 ;  /* 0x0000000b13077223 */ /* 0x000fe4000000000f */
[----:B------:R-:W-:Y:S01]  /*0550*/  FFMA.FTZ R19, R18, R5, 0.0083824126049876213074 ;  /* 0x3c09566312137423 */ /* 0x000fe20000010005 */
[----:B------:R-:W-:-:S03]  /*0560*/  FSEL R15, R27, 127, P4 ;  /* 0x42fe00001b0f7808 */ /* 0x000fc60002000000 */
[C---:B------:R-:W-:Y:S02]  /*0570*/  FFMA.FTZ R29, R18.reuse, R19, 0.041667830199003219604 ;  /* 0x3d2aabe3121d7423 */ /* 0x040fe40000010013 */
[----:B------:R-:W0:Y:S02]  /*0580*/  MUFU.EX2 R19, R15 ;  /* 0x0000000f00137308 */ /* 0x000e240000000800 */
[----:B------:R-:W-:-:S04]  /*0590*/  FFMA.FTZ R29, R18, R29, 0.16666397452354431152 ;  /* 0x3e2aa9f6121d7423 */ /* 0x000fc8000001001d */
[----:B------:R-:W-:-:S04]  /*05a0*/  FFMA.FTZ R29, R18, R29, 0.49999994039535522461 ;  /* 0x3efffffe121d7423 */ /* 0x000fc8000001001d */
[----:B------:R-:W-:-:S04]  /*05b0*/  FMUL R29, R18, R29 ;  /* 0x0000001d121d7220 */ /* 0x000fc80000400000 */
[----:B------:R-:W-:Y:S01]  /*05c0*/  FFMA.FTZ R18, R18, R29, R18 ;  /* 0x0000001d12127223 */ /* 0x000fe20000010012 */
[----:B0-----:R-:W-:-:S04]  /*05d0*/  FADD R26, R19, -1 ;  /* 0xbf800000131a7421 */ /* 0x001fc80000000000 */
[----:B------:R-:W-:Y:S01]  /*05e0*/  FFMA.FTZ R19, R19, R18, R26 ;  /* 0x0000001213137223 */ /* 0x000fe2000001001a */
[----:B------:R-:W-:-:S04]  /*05f0*/  FMUL R26, R23, 1.4426950216293334961 ;  /* 0x3fb8aa3b171a7820 */ /* 0x000fc80000400000 */
[----:B------:R-:W0:Y:S01]  /*0600*/  FRND R18, R26 ;  /* 0x0000001a00127307 */ /* 0x000e220000201000 */
[----:B------:R-:W-:-:S05]  /*0610*/  FADD.FTZ R28, |R23|, -RZ ;  /* 0x800000ff171c7221 */ /* 0x000fca0000010200 */
[----:B------:R-:W-:Y:S01]  /*0620*/  FSETP.GEU.AND P0, PT, R28, 0.40999999642372131348, PT ;  /* 0x3ed1eb851c00780b */ /* 0x000fe20003f0e000 */
[----:B------:R-:W-:-:S03]  /*0630*/  FFMA R12, R16, R8, R12 ;  /* 0x00000008100c7223 */ /* 0x000fc6000000000c */
[----:B0-----:R-:W-:-:S05]  /*0640*/  FSEL R18, R18, RZ, P0 ;  /* 0x000000ff12127208 */ /* 0x001fca0000000000 */
[----:B------:R-:W-:Y:S01]  /*0650*/  FFMA.FTZ R15, -R18, 0.693145751953125, R23 ;  /* 0x3f317200120f7823 */ /* 0x000fe20000010117 */
[----:B------:R-:W-:-:S03]  /*0660*/  FFMA R13, R17, R9, R13 ;  /* 0x00000009110d7223 */ /* 0x000fc6000000000d */
[----:B------:R-:W-:-:S04]  /*0670*/  FFMA.FTZ R16, -R18, 1.428606765330187045e-06, R15 ;  /* 0x35bfbe8e12107823 */ /* 0x000fc8000001010f */
[----:B------:R-:W-:Y:S01]  /*0680*/  FFMA.FTZ R17, R16, R5, 0.0083824126049876213074 ;  /* 0x3c09566310117423 */ /* 0x000fe20000010005 */
[----:B------:R-:W-:-:S03]  /*0690*/  FSETP.NEU.AND P2, PT, R18, 128, PT ;  /* 0x430000001200780b */ /* 0x000fc60003f4d000 */
[----:B------:R-:W-:Y:S01]  /*06a0*/  FFMA.FTZ R17, R16, R17, 0.041667830199003219604 ;  /* 0x3d2aabe310117423 */ /* 0x000fe20000010011 */
[----:B------:R-:W-:-:S03]  /*06b0*/  FSEL R15, R18, 127, P2 ;  /* 0x42fe0000120f7808 */ /* 0x000fc60001000000 */
[C---:B------:R-:W-:Y:S01]  /*06c0*/  FFMA.FTZ R17, R16.reuse, R17, 0.16666397452354431152 ;  /* 0x3e2aa9f610117423 */ /* 0x040fe20000010011 */
[----:B------:R-:W0:Y:S03]  /*06d0*/  MUFU.EX2 R26, R15 ;  /* 0x0000000f001a7308 */ /* 0x000e260000000800 */
[----:B------:R-:W-:-:S04]  /*06e0*/  FFMA.FTZ R17, R16, R17, 0.49999994039535522461 ;  /* 0x3efffffe10117423 */ /* 0x000fc80000010011 */
[----:B------:R-:W-:-:S04]  /*06f0*/  FMUL R17, R16, R17 ;  /* 0x0000001110117220 */ /* 0x000fc80000400000 */
[----:B------:R-:W-:Y:S01]  /*0700*/  FFMA.FTZ R17, R16, R17, R16 ;  /* 0x0000001110117223 */ /* 0x000fe20000010010 */
[----:B------:R-:W-:Y:S01]  /*0710*/  FMUL R16, R12, 1.4426950216293334961 ;  /* 0x3fb8aa3b0c107820 */ /* 0x000fe20000400000 */
[----:B0-----:R-:W-:-:S05]  /*0720*/  FADD R29, R26, -1 ;  /* 0xbf8000001a1d7421 */ /* 0x001fca0000000000 */
[----:B------:R-:W0:Y:S01]  /*0730*/  FRND R16, R16 ;  /* 0x0000001000107307 */ /* 0x000e220000201000 */
[----:B------:R-:W-:Y:S01]  /*0740*/  FFMA.FTZ R26, R26, R17, R29 ;  /* 0x000000111a1a7223 */ /* 0x000fe2000001001d */
[----:B------:R-:W-:Y:S01]  /*0750*/  FSEL R17, R3, 127, P6 ;  /* 0x42fe000003117808 */ /* 0x000fe20003000000 */
[----:B------:R-:W-:Y:S01]  /*0760*/  FADD.FTZ R3, |R12|, -RZ ;  /* 0x800000ff0c037221 */ /* 0x000fe20000010200 */
[----:B------:R-:W-:Y:S01]  /*0770*/  @!P6 FADD R4, R4, R4 ;  /* 0x000000040404e221 */ /* 0x000fe20000000000 */
[----:B------:R-:W-:-:S03]  /*0780*/  FSETP.NEU.AND P6, PT, R0, RZ, PT ;  /* 0x000000ff0000720b */ /* 0x000fc60003fcd000 */
[----:B------:R-:W-:Y:S02]  /*0790*/  FSETP.GEU.AND P3, PT, R3, 0.40999999642372131348, PT ;  /* 0x3ed1eb850300780b */ /* 0x000fe40003f6e000 */
[C---:B------:R-:W-:Y:S02]  /*07a0*/  FSETP.GEU.AND P0, PT, R17.reuse, -25, PT ;  /* 0xc1c800001100780b */ /* 0x040fe40003f0e000 */
[----:B------:R-:W-:Y:S02]  /*07b0*/  FSETP.GT.AND P1, PT, R17, 128, PT ;  /* 0x430000001100780b */ /* 0x000fe40003f24000 */
[----:B0-----:R-:W-:Y:S02]  /*07c0*/  FSEL R17, R16, RZ, P3 ;  /* 0x000000ff10117208 */ /* 0x001fe40001800000 */
[----:B------:R-:W-:-:S03]  /*07d0*/  FSEL R3, R4, +INF , !P1 ;  /* 0x7f80000004037808 */ /* 0x000fc60004800000 */
[----:B------:R-:W-:Y:S01]  /*07e0*/  FFMA.FTZ R4, -R17, 0.693145751953125, R12 ;  /* 0x3f31720011047823 */ /* 0x000fe2000001010c */
[----:B------:R-:W-:Y:S01]  /*07f0*/  FADD R15, R0, R0 ;  /* 0x00000000000f7221 */ /* 0x000fe20000000000 */
[----:B------:R-:W-:Y:S02]  /*0800*/  @P6 FSEL R15, R3, -1, P0 ;  /* 0xbf800000030f6808 */ /* 0x000fe40000000000 */
[C---:B------:R-:W-:Y:S01]  /*0810*/  FFMA.FTZ R4, -R17.reuse, 1.428606765330187045e-06, R4 ;  /* 0x35bfbe8e11047823 */ /* 0x040fe20000010104 */
[----:B------:R-:W-:Y:S02]  /*0820*/  FSETP.NEU.AND P0, PT, R17, 128, PT ;  /* 0x430000001100780b */ /* 0x000fe40003f0d000 */
[----:B------:R-:W-:Y:S01]  /*0830*/  FSEL R27, R27, 127, P4 ;  /* 0x42fe00001b1b7808 */ /* 0x000fe20002000000 */
[----:B------:R-:W-:Y:S01]  /*0840*/  FFMA.FTZ R3, R4, R5, 0.0083824126049876213074 ;  /* 0x3c09566304037423 */ /* 0x000fe20000010005 */
[----:B------:R-:W-:Y:S02]  /*0850*/  FSEL R16, R17, 127, P0 ;  /* 0x42fe000011107808 */ /* 0x000fe40000000000 */
[----:B------:R-:W-:-:S02]  /*0860*/  FSETP.GEU.AND P3, PT, R27, -25, PT ;  /* 0xc1c800001b00780b */ /* 0x000fc40003f6e000 */
[----:B------:R-:W-:Y:S01]  /*0870*/  FSETP.GT.AND P1, PT, R27, 128, PT ;  /* 0x430000001b00780b */ /* 0x000fe20003f24000 */
[C---:B------:R-:W-:Y:S02]  /*0880*/  FFMA.FTZ R27, R4.reuse, R3, 0.041667830199003219604 ;  /* 0x3d2aabe3041b7423 */ /* 0x040fe40000010003 */
[----:B------:R-:W0:Y:S02]  /*0890*/  MUFU.EX2 R3, R16 ;  /* 0x0000001000037308 */ /* 0x000e240000000800 */
[----:B------:R-:W-:-:S04]  /*08a0*/  FFMA.FTZ R27, R4, R27, 0.16666397452354431152 ;  /* 0x3e2aa9f6041b7423 */ /* 0x000fc8000001001b */
[----:B------:R-:W-:-:S04]  /*08b0*/  FFMA.FTZ R27, R4, R27, 0.49999994039535522461 ;  /* 0x3efffffe041b7423 */ /* 0x000fc8000001001b */
[----:B------:R-:W-:-:S04]  /*08c0*/  FMUL R27, R4, R27 ;  /* 0x0000001b041b7220 */ /* 0x000fc80000400000 */
[----:B------:R-:W-:Y:S01]  /*08d0*/  FFMA.FTZ R4, R4, R27, R4 ;  /* 0x0000001b04047223 */ /* 0x000fe20000010004 */
[----:B0-----:R-:W-:Y:S01]  /*08e0*/  FADD R28, R3, -1 ;  /* 0xbf800000031c7421 */ /* 0x001fe20000000000 */
[----:B------:R-:W-:-:S03]  /*08f0*/  FMUL R27, R13, 1.4426950216293334961 ;  /* 0x3fb8aa3b0d1b7820 */ /* 0x000fc60000400000 */
[----:B------:R-:W-:Y:S02]  /*0900*/  FFMA.FTZ R3, R3, R4, R28 ;  /* 0x0000000403037223 */ /* 0x000fe4000001001c */
[----:B------:R-:W0:Y:S01]  /*0910*/  FRND R4, R27 ;  /* 0x0000001b00047307 */ /* 0x000e220000201000 */
[----:B------:R-:W-:Y:S01]  /*0920*/  FSEL R20, R20, 127, P5 ;  /* 0x42fe000014147808 */ /* 0x000fe20002800000 */
[----:B------:R-:W-:Y:S01]  /*0930*/  @!P5 FADD R6, R6, R6 ;  /* 0x000000060606d221 */ /* 0x000fe20000000000 */
[----:B------:R-:W-:Y:S02]  /*0940*/  FADD.FTZ R16, |R13|, -RZ ;  /* 0x800000ff0d107221 */ /* 0x000fe40000010200 */
[----:B------:R-:W-:Y:S02]  /*0950*/  FSETP.GT.AND P6, PT, R20, 128, PT ;  /* 0x430000001400780b */ /* 0x000fe40003fc4000 */
[----:B------:R-:W-:Y:S02]  /*0960*/  FSETP.NEU.AND P5, PT, R21, RZ, PT ;  /* 0x000000ff1500720b */ /* 0x000fe40003fad000 */
[----:B------:R-:W-:-:S02]  /*0970*/  FSEL R6, R6, +INF , !P6 ;  /* 0x7f80000006067808 */ /* 0x000fc40007000000 */
[----:B------:R-:W-:-:S04]  /*0980*/  FSETP.GEU.AND P6, PT, R16, 0.40999999642372131348, PT ;  /* 0x3ed1eb851000780b */ /* 0x000fc80003fce000 */
[----:B0-----:R-:W-:Y:S02]  /*0990*/  FSEL R4, R4, RZ, P6 ;  /* 0x000000ff04047208 */ /* 0x001fe40003000000 */
[----:B------:R-:W-:Y:S01]  /*09a0*/  FSETP.GEU.AND P6, PT, R20, -25, PT ;  /* 0xc1c800001400780b */ /* 0x000fe20003fce000 */
[----:B------:R-:W-:Y:S02]  /*09b0*/  FADD R16, R21, R21 ;  /* 0x0000001515107221 */ /* 0x000fe40000000000 */
[----:B------:R-:W-:Y:S01]  /*09c0*/  FFMA.FTZ R27, -R4, 0.693145751953125, R13 ;  /* 0x3f317200041b7823 */ /* 0x000fe2000001010d */
[----:B------:R-:W-:Y:S02]  /*09d0*/  @P5 FSEL R16, R6, -1, P6 ;  /* 0xbf80000006105808 */ /* 0x000fe40003000000 */
[----:B------:R-:W-:Y:S01]  /*09e0*/  FSEL R17, R17, 127, P0 ;  /* 0x42fe000011117808 */ /* 0x000fe20000000000 */
[C---:B------:R-:W-:Y:S01]  /*09f0*/  FFMA.FTZ R6, -R4.reuse, 1.428606765330187045e-06, R27 ;  /* 0x35bfbe8e04067823 */ /* 0x040fe2000001011b */
[----:B------:R-:W-:Y:S01]  /*0a00*/  @!P4 FADD R19, R19, R19 ;  /* 0x000000131313c221 */ /* 0x000fe20000000000 */
[----:B------:R-:W-:-:S02]  /*0a10*/  FSETP.NEU.AND P4, PT, R4, 128, PT ;  /* 0x430000000400780b */ /* 0x000fc40003f8d000 */
[C---:B------:R-:W-:Y:S02]  /*0a20*/  FSETP.GEU.AND P5, PT, R17.reuse, -25, PT ;  /* 0xc1c800001100780b */ /* 0x040fe40003fae000 */
[----:B------:R-:W-:Y:S01]  /*0a30*/  FSETP.GT.AND P6, PT, R17, 128, PT ;  /* 0x430000001100780b */ /* 0x000fe20003fc4000 */
[----:B------:R-:W-:Y:S01]  /*0a40*/  FFMA.FTZ R17, R6, R5, 0.0083824126049876213074 ;  /* 0x3c09566306117423 */ /* 0x000fe20000010005 */
[----:B------:R-:W-:-:S03]  /*0a50*/  FSEL R4, R4, 127, P4 ;  /* 0x42fe000004047808 */ /* 0x000fc60002000000 */
[----:B------:R-:W-:Y:S01]  /*0a60*/  FFMA.FTZ R17, R6, R17, 0.041667830199003219604 ;  /* 0x3d2aabe306117423 */ /* 0x000fe20000010011 */
[----:B------:R-:W-:Y:S01]  /*0a70*/  FSEL R19, R19, +INF , !P1 ;  /* 0x7f80000013137808 */ /* 0x000fe20004800000 */
[----:B------:R-:W0:Y:S01]  /*0a80*/  MUFU.EX2 R20, R4 ;  /* 0x0000000400147308 */ /* 0x000e220000000800 */
[----:B------:R-:W-:Y:S01]  /*0a90*/  FSETP.NEU.AND P1, PT, R22, RZ, PT ;  /* 0x000000ff1600720b */ /* 0x000fe20003f2d000 */
[----:B------:R-:W-:-:S04]  /*0aa0*/  FFMA.FTZ R17, R6, R17, 0.16666397452354431152 ;  /* 0x3e2aa9f606117423 */ /* 0x000fc80000010011 */
[----:B------:R-:W-:-:S04]  /*0ab0*/  FFMA.FTZ R17, R6, R17, 0.49999994039535522461 ;  /* 0x3efffffe06117423 */ /* 0x000fc80000010011 */
[----:B------:R-:W-:-:S04]  /*0ac0*/  FMUL R17, R6, R17 ;  /* 0x0000001106117220 */ /* 0x000fc80000400000 */
[----:B------:R-:W-:Y:S01]  /*0ad0*/  FFMA.FTZ R27, R6, R17, R6 ;  /* 0x00000011061b7223 */ /* 0x000fe20000010006 */
[----:B------:R-:W-:Y:S01]  /*0ae0*/  FADD R17, R22, R22 ;  /* 0x0000001616117221 */ /* 0x000fe20000000000 */
[----:B------:R-:W-:Y:S01]  /*0af0*/  @P1 FSEL R17, R19, -1, P3 ;  /* 0xbf80000013111808 */ /* 0x000fe20001800000 */
[----:B0-----:R-:W-:-:S04]  /*0b00*/  FADD R19, R20, -1 ;  /* 0xbf80000014137421 */ /* 0x001fc80000000000 */
[----:B------:R-:W-:Y:S01]  /*0b10*/  FFMA.FTZ R6, R20, R27, R19 ;  /* 0x0000001b14067223 */ /* 0x000fe20000010013 */
[----:B------:R-:W-:-:S04]  /*0b20*/  FMUL R20, R14, 1.4426950216293334961 ;  /* 0x3fb8aa3b0e147820 */ /* 0x000fc80000400000 */
[----:B------:R-:W0:Y:S01]  /*0b30*/  FRND R19, R20 ;  /* 0x0000001400137307 */ /* 0x000e220000201000 */
[----:B------:R-:W-:-:S05]  /*0b40*/  FADD.FTZ R27, |R14|, -RZ ;  /* 0x800000ff0e1b7221 */ /* 0x000fca0000010200 */
[----:B------:R-:W-:-:S04]  /*0b50*/  FSETP.GEU.AND P3, PT, R27, 0.40999999642372131348, PT ;  /* 0x3ed1eb851b00780b */ /* 0x000fc80003f6e000 */
[----:B0-----:R-:W-:-:S05]  /*0b60*/  FSEL R19, R19, RZ, P3 ;  /* 0x000000ff13137208 */ /* 0x001fca0001800000 */
[----:B------:R-:W-:-:S04]  /*0b70*/  FFMA.FTZ R28, -R19, 0.693145751953125, R14 ;  /* 0x3f317200131c7823 */ /* 0x000fc8000001010e */
[----:B------:R-:W-:Y:S01]  /*0b80*/  FFMA.FTZ R20, -R19, 1.428606765330187045e-06, R28 ;  /* 0x35bfbe8e13147823 */ /* 0x000fe2000001011c */
[C---:B------:R-:W-:Y:S02]  /*0b90*/  FSETP.NEU.AND P1, PT, R23.reuse, RZ, PT ;  /* 0x000000ff1700720b */ /* 0x040fe40003f2d000 */
[----:B------:R-:W-:Y:S01]  /*0ba0*/  FSEL R18, R18, 127, P2 ;  /* 0x42fe000012127808 */ /* 0x000fe20001000000 */
[----:B------:R-:W-:Y:S01]  /*0bb0*/  FFMA.FTZ R27, R20, R5, 0.0083824126049876213074 ;  /* 0x3c095663141b7423 */ /* 0x000fe20000010005 */
[----:B------:R-:W-:Y:S02]  /*0bc0*/  @!P2 FADD R26, R26, R26 ;  /* 0x0000001a1a1aa221 */ /* 0x000fe40000000000 */
[----:B------:R-:W-:Y:S01]  /*0bd0*/  FSETP.GT.AND P2, PT, R18, 128, PT ;  /* 0x430000001200780b */ /* 0x000fe20003f44000 */
[----:B------:R-:W-:Y:S01]  /*0be0*/  FFMA.FTZ R27, R20, R27, 0.041667830199003219604 ;  /* 0x3d2aabe3141b7423 */ /* 0x000fe2000001001b */
[----:B------:R-:W-:Y:S02]  /*0bf0*/  FSETP.GEU.AND P3, PT, R18, -25, PT ;  /* 0xc1c800001200780b */ /* 0x000fe40003f6e000 */
[----:B------:R-:W-:Y:S01]  /*0c00*/  FSEL R26, R26, +INF , !P2 ;  /* 0x7f8000001a1a7808 */ /* 0x000fe20005000000 */
[----:B------:R-:W-:Y:S01]  /*0c10*/  FFMA.FTZ R27, R20, R27, 0.16666397452354431152 ;  /* 0x3e2aa9f6141b7423 */ /* 0x000fe2000001001b */
[----:B------:R-:W-:-:S02]  /*0c20*/  FADD R18, R23, R23 ;  /* 0x0000001717127221 */ /* 0x000fc40000000000 */
[----:B------:R-:W-:Y:S01]  /*0c30*/  @P1 FSEL R18, R26, -1, P3 ;  /* 0xbf8000001a121808 */ /* 0x000fe20001800000 */
[----:B------:R-:W-:Y:S01]  /*0c40*/  FFMA.FTZ R27, R20, R27, 0.49999994039535522461 ;  /* 0x3efffffe141b7423 */ /* 0x000fe2000001001b */
[----:B------:R-:W-:Y:S01]  /*0c50*/  FSETP.NEU.AND P1, PT, R19, 128, PT ;  /* 0x430000001300780b */ /* 0x000fe20003f2d000 */
[----:B------:R-:W-:Y:S01]  /*0c60*/  @!P0 FADD R3, R3, R3 ;  /* 0x0000000303038221 */ /* 0x000fe20000000000 */
[----:B------:R-:W-:Y:S01]  /*0c70*/  FSETP.GEU.AND P2, PT, R4, -25, PT ;  /* 0xc1c800000400780b */ /* 0x000fe20003f4e000 */
[----:B------:R-:W-:Y:S01]  /*0c80*/  FMUL R27, R20, R27 ;  /* 0x0000001b141b7220 */ /* 0x000fe20000400000 */
[----:B------:R-:W-:Y:S02]  /*0c90*/  FSETP.GT.AND P3, PT, R4, 128, PT ;  /* 0x430000000400780b */ /* 0x000fe40003f64000 */
[----:B------:R-:W-:Y:S01]  /*0ca0*/  FSEL R4, R19, 127, P1 ;  /* 0x42fe000013047808 */ /* 0x000fe20000800000 */
[----:B------:R-:W-:Y:S01]  /*0cb0*/  FFMA.FTZ R26, R20, R27, R20 ;  /* 0x0000001b141a7223 */ /* 0x000fe20000010014 */
[----:B------:R-:W-:-:S02]  /*0cc0*/  FSETP.NEU.AND P0, PT, R12, RZ, PT ;  /* 0x000000ff0c00720b */ /* 0x000fc40003f0d000 */
[----:B------:R-:W-:Y:S02]  /*0cd0*/  FSEL R20, R3, +INF , !P6 ;  /* 0x7f80000003147808 */ /* 0x000fe40007000000 */
[----:B------:R-:W0:Y:S01]  /*0ce0*/  MUFU.EX2 R3, R4 ;  /* 0x0000000400037308 */ /* 0x000e220000000800 */
[----:B------:R-:W-:Y:S01]  /*0cf0*/  FSETP.NEU.AND P6, PT, R13, RZ, PT ;  /* 0x000000ff0d00720b */ /* 0x000fe20003fcd000 */
[----:B------:R-:W-:Y:S01]  /*0d00*/  @!P4 FADD R6, R6, R6 ;  /* 0x000000060606c221 */ /* 0x000fe20000000000 */
[----:B------:R-:W-:-:S04]  /*0d10*/  FADD R19, R12, R12 ;  /* 0x0000000c0c137221 */ /* 0x000fc80000000000 */
[----:B------:R-:W-:Y:S02]  /*0d20*/  FSEL R6, R6, +INF , !P3 ;  /* 0x7f80000006067808 */ /* 0x000fe40005800000 */
[----:B------:R-:W-:Y:S01]  /*0d30*/  @P0 FSEL R19, R20, -1, P5 ;  /* 0xbf80000014130808 */ /* 0x000fe20002800000 */
[----:B------:R-:W-:-:S04]  /*0d40*/  FADD R20, R13, R13 ;  /* 0x0000000d0d147221 */ /* 0x000fc80000000000 */
[----:B------:R-:W-:Y:S01]  /*0d50*/  @P6 FSEL R20, R6, -1, P2 ;  /* 0xbf80000006146808 */ /* 0x000fe20001000000 */
[----:B0-----:R-:W-:-:S04]  /*0d60*/  FADD R6, R3, -1 ;  /* 0xbf80000003067421 */ /* 0x001fc80000000000 */
[----:B------:R-:W-:Y:S01]  /*0d70*/  FFMA.FTZ R26, R3, R26, R6 ;  /* 0x0000001a031a7223 */ /* 0x000fe20000010006 */
[----:B------:R-:W-:-:S06]  /*0d80*/  FMUL R3, R7, 1.4426950216293334961 ;  /* 0x3fb8aa3b07037820 */ /* 0x000fcc0000400000 */
[----:B------:R-:W0:Y:S01]  /*0d90*/  FRND R3, R3 ;  /* 0x0000000300037307 */ /* 0x000e220000201000 */
[----:B------:R-:W-:-:S05]  /*0da0*/  FADD.FTZ R6, |R7|, -RZ ;  /* 0x800000ff07067221 */ /* 0x000fca0000010200 */
[----:B------:R-:W-:Y:S01]  /*0db0*/  FSETP.GEU.AND P2, PT, R6, 0.40999999642372131348, PT ;  /* 0x3ed1eb850600780b */ /* 0x000fe20003f4e000 */
[----:B------:R-:W-:Y:S01]  /*0dc0*/  @!P1 FADD R26, R26, R26 ;  /* 0x0000001a1a1a9221 */ /* 0x000fe20000000000 */
[C---:B------:R-:W-:Y:S02]  /*0dd0*/  FSETP.GT.AND P0, PT, R4.reuse, 128, PT ;  /* 0x430000000400780b */ /* 0x040fe40003f04000 */
[----:B0-----:R-:W-:Y:S02]  /*0de0*/  FSEL R6, R3, RZ, P2 ;  /* 0x000000ff03067208 */ /* 0x001fe40001000000 */
[----:B------:R-:W-:-:S03]  /*0df0*/  FSETP.GEU.AND P1, PT, R4, -25, PT ;  /* 0xc1c800000400780b */ /* 0x000fc60003f2e000 */
[----:B------:R-:W-:Y:S01]  /*0e00*/  FFMA.FTZ R3, -R6, 0.693145751953125, R7 ;  /* 0x3f31720006037823 */ /* 0x000fe20000010107 */
[----:B------:R-:W-:-:S03]  /*0e10*/  FSEL R26, R26, +INF , !P0 ;  /* 0x7f8000001a1a7808 */ /* 0x000fc60004000000 */
[C---:B------:R-:W-:Y:S01]  /*0e20*/  FFMA.FTZ R4, -R6.reuse, 1.428606765330187045e-06, R3 ;  /* 0x35bfbe8e06047823 */ /* 0x040fe20000010103 */
[----:B------:R-:W-:-:S03]  /*0e30*/  FSETP.NEU.AND P0, PT, R6, 128, PT ;  /* 0x430000000600780b */ /* 0x000fc60003f0d000 */
[----:B------:R-:W-:Y:S01]  /*0e40*/  FFMA.FTZ R5, R4, R5, 0.0083824126049876213074 ;  /* 0x3c09566304057423 */ /* 0x000fe20000010005 */
[----:B------:R-:W-:-:S03]  /*0e50*/  FSEL R3, R6, 127, P0 ;  /* 0x42fe000006037808 */ /* 0x000fc60000000000 */
[C---:B------:R-:W-:Y:S02]  /*0e60*/  FFMA.FTZ R29, R4.reuse, R5, 0.041667830199003219604 ;  /* 0x3d2aabe3041d7423 */ /* 0x040fe40000010005 */
[----:B------:R-:W0:Y:S02]  /*0e70*/  MUFU.EX2 R5, R3 ;  /* 0x0000000300057308 */ /* 0x000e240000000800 */
[----:B------:R-:W-:Y:S01]  /*0e80*/  FFMA.FTZ R29, R4, R29, 0.16666397452354431152 ;  /* 0x3e2aa9f6041d7423 */ /* 0x000fe2000001001d */
[----:B------:R-:W-:-:S03]  /*0e90*/  FSETP.NEU.AND P3, PT, R14, RZ, PT ;  /* 0x000000ff0e00720b */ /* 0x000fc60003f6d000 */
[----:B------:R-:W-:-:S04]  /*0ea0*/  FFMA.FTZ R29, R4, R29, 0.49999994039535522461 ;  /* 0x3efffffe041d7423 */ /* 0x000fc8000001001d */
[----:B------:R-:W-:Y:S01]  /*0eb0*/  FMUL R29, R4, R29 ;  /* 0x0000001d041d7220 */ /* 0x000fe20000400000 */
[----:B------:R-:W-:-:S03]  /*0ec0*/  FADD R27, R14, R14 ;  /* 0x0000000e0e1b7221 */ /* 0x000fc60000000000 */
[----:B------:R-:W-:Y:S01]  /*0ed0*/  FFMA.FTZ R4, R4, R29, R4 ;  /* 0x0000001d04047223 */ /* 0x000fe20000010004 */
[----:B0-----:R-:W-:Y:S01]  /*0ee0*/  FADD R6, R5, -1 ;  /* 0xbf80000005067421 */ /* 0x001fe20000000000 */
[----:B------:R-:W-:-:S03]  /*0ef0*/  @P3 FSEL R27, R26, -1, P1 ;  /* 0xbf8000001a1b3808 */ /* 0x000fc60000800000 */
[----:B------:R-:W-:Y:S02]  /*0f00*/  FFMA.FTZ R26, R5, R4, R6 ;  /* 0x00000004051a7223 */ /* 0x000fe40000010006 */
[----:B------:R-:W0:Y:S02]  /*0f10*/  LDC.64 R4, c[0x0][0x230] ;  /* 0x00008c00ff047b82 */ /* 0x000e240000000a00 */
[----:B------:R-:W-:Y:S01]  /*0f20*/  @!P0 FADD R26, R26, R26 ;  /* 0x0000001a1a1a8221 */ /* 0x000fe20000000000 */
[----:B------:R-:W-:Y:S02]  /*0f30*/  FSETP.NEU.AND P0, PT, R7, RZ, PT ;  /* 0x000000ff0700720b */ /* 0x000fe40003f0d000 */
[C---:B------:R-:W-:Y:S02]  /*0f40*/  FSETP.GT.AND P4, PT, R3.reuse, 128, PT ;  /* 0x430000000300780b */ /* 0x040fe40003f84000 */
[----:B------:R-:W-:Y:S02]  /*0f50*/  FSETP.GT.AND P2, PT, R14, RZ, PT ;  /* 0x000000ff0e00720b */ /* 0x000fe40003f44000 */
[----:B------:R-:W-:-:S02]  /*0f60*/  FSETP.GEU.AND P1, PT, R3, -25, PT ;  /* 0xc1c800000300780b */ /* 0x000fc40003f2e000 */
[----:B------:R-:W-:Y:S02]  /*0f70*/  FSEL R6, R14, R27, P2 ;  /* 0x0000001b0e067208 */ /* 0x000fe40001000000 */
[----:B------:R-:W-:Y:S02]  /*0f80*/  FSEL R26, R26, +INF , !P4 ;  /* 0x7f8000001a1a7808 */ /* 0x000fe40006000000 */
[----:B------:R-:W-:Y:S02]  /*0f90*/  FSETP.GT.AND P2, PT, R13, RZ, PT ;  /* 0x000000ff0d00720b */ /* 0x000fe40003f44000 */
[----:B------:R-:W-:Y:S02]  /*0fa0*/  FSETP.GT.AND P3, PT, R12, RZ, PT ;  /* 0x000000ff0c00720b */ /* 0x000fe40003f64000 */
[----:B------:R-:W-:Y:S01]  /*0fb0*/  FSEL R26, R26, -1, P1 ;  /* 0xbf8000001a1a7808 */ /* 0x000fe20000800000 */
[----:B------:R-:W-:Y:S01]  /*0fc0*/  @!P0 FADD R26, R7, R7 ;  /* 0x00000007071a8221 */ /* 0x000fe20000000000 */
[----:B------:R-:W-:Y:S01]  /*0fd0*/  FSETP.GT.AND P4, PT, R23, RZ, PT ;  /* 0x000000ff1700720b */ /* 0x000fe20003f84000 */
[----:B0-----:R-:W-:Y:S01]  /*0fe0*/  IMAD.WIDE R2, R2, 0x4, R4 ;  /* 0x0000000402027825 */ /* 0x001fe200078e0204 */
[----:B------:R-:W-:-:S02]  /*0ff0*/  FSEL R5, R13, R20, P2 ;  /* 0x000000140d057208 */ /* 0x000fc40001000000 */
[----:B------:R-:W-:Y:S02]  /*1000*/  FSEL R4, R12, R19, P3 ;  /* 0x000000130c047208 */ /* 0x000fe40001800000 */
[----:B------:R-:W-:Y:S02]  /*1010*/  FSETP.GT.AND P1, PT, R22, RZ, PT ;  /* 0x000000ff1600720b */ /* 0x000fe40003f24000 */
[----:B------:R-:W-:Y:S02]  /*1020*/  FSETP.GT.AND P2, PT, R21, RZ, PT ;  /* 0x000000ff1500720b */ /* 0x000fe40003f44000 */
[----:B------:R-:W-:Y:S02]  /*1030*/  FSETP.GT.AND P3, PT, R0, RZ, PT ;  /* 0x000000ff0000720b */ /* 0x000fe40003f64000 */
[----:B------:R-:W-:Y:S02]  /*1040*/  FSETP.GT.AND P0, PT, R7, RZ, PT ;  /* 0x000000ff0700720b */ /* 0x000fe40003f04000 */
[----:B------:R-:W-:-:S02]  /*1050*/  FSEL R23, R23, R18, P4 ;  /* 0x0000001217177208 */ /* 0x000fc40002000000 */
[----:B------:R-:W-:Y:S02]  /*1060*/  FSEL R22, R22, R17, P1 ;  /* 0x0000001116167208 */ /* 0x000fe40000800000 */
[----:B------:R-:W-:Y:S02]  /*1070*/  FSEL R21, R21, R16, P2 ;  /* 0x0000001015157208 */ /* 0x000fe40001000000 */
[----:B------:R-:W-:Y:S02]  /*1080*/  FSEL R20, R0, R15, P3 ;  /* 0x0000000f00147208 */ /* 0x000fe40001800000 */
[----:B------:R-:W-:Y:S01]  /*1090*/  FSEL R7, R7, R26, P0 ;  /* 0x0000001a07077208 */ /* 0x000fe20000000000 */
[----:B------:R-:W-:Y:S04]  /*10a0*/  STG.E.128 desc[UR4][R24.64+0x800], R8 ;  /* 0x0008000818007986 */ /* 0x000fe8000c101d04 */
[----:B------:R-:W-:Y:S04]  /*10b0*/  STG.E.128 desc[UR4][R2.64], R20 ;  /* 0x0000001402007986 */ /* 0x000fe8000c101d04 */
[----:B------:R-:W-:Y:S01]  /*10c0*/  STG.E.128 desc[UR4][R2.64+0x800], R4 ;  /* 0x0008000402007986 */ /* 0x000fe2000c101d04 */
[----:B------:R-:W-:Y:S05]  /*10d0*/  EXIT ;  /* 0x000000000000794d */ /* 0x000fea0003800000 */
.L_x_0:
[----:B------:R-:W-:-:S00]  /*10e0*/  BRA `(.L_x_0) ;  /* 0xfffffffc00fc7947 */ /* 0x000fc0000383ffff */
[----:B------:R-:W-:-:S00]  /*10f0*/  NOP ;  /* 0x0000000000007918 */ /* 0x000fc00000000000 */
        /* <DEDUP_REMOVED lines=8> */
.L_x_1:


//--------------------- .nv.global.init           --------------------------
	.section	.nv.global.init,"aw",@progbits
.nv.global.init:
	.type		_$_str,@object
	.size		_$_str,(.L_0 - _$_str)
_$_str:
        /*0000*/ 	.byte	0x5f, 0x5f, 0x43, 0x55, 0x44, 0x41, 0x5f, 0x46, 0x54, 0x5a, 0x00
.L_0:


//--------------------- .nv.constant0.triton_poi_fused_add_convolution_elu_mul_22 --------------------------
	.section	.nv.constant0.triton_poi_fused_add_convolution_elu_mul_22,"a",@progbits
	.sectionflags	@""
	.align	4
.nv.constant0.triton_poi_fused_add_convolution_elu_mul_22:
	.zero		572
